//
// Generated by NVIDIA NVVM Compiler
//
// Compiler Build ID: CL-36424714
// Cuda compilation tools, release 13.0, V13.0.88
// Based on NVVM 20.0.0
//

.version 9.0
.target sm_100
.address_size 64

	// .globl	_Z29bgra_to_rgb_planar_normalizedPKhPfii

.visible .entry _Z29bgra_to_rgb_planar_normalizedPKhPfii(
	.param .u64 .ptr .align 1 _Z29bgra_to_rgb_planar_normalizedPKhPfii_param_0,
	.param .u64 .ptr .align 1 _Z29bgra_to_rgb_planar_normalizedPKhPfii_param_1,
	.param .u32 _Z29bgra_to_rgb_planar_normalizedPKhPfii_param_2,
	.param .u32 _Z29bgra_to_rgb_planar_normalizedPKhPfii_param_3
)
{
	.reg .pred 	%p<4>;
	.reg .b16 	%rs<7>;
	.reg .b32 	%r<16>;
	.reg .b32 	%f<7>;
	.reg .b64 	%rd<12>;

	ld.param.u64 	%rd1, [_Z29bgra_to_rgb_planar_normalizedPKhPfii_param_0];
	ld.param.u64 	%rd2, [_Z29bgra_to_rgb_planar_normalizedPKhPfii_param_1];
	ld.param.u32 	%r3, [_Z29bgra_to_rgb_planar_normalizedPKhPfii_param_2];
	ld.param.u32 	%r5, [_Z29bgra_to_rgb_planar_normalizedPKhPfii_param_3];
	mov.u32 	%r6, %ctaid.x;
	mov.u32 	%r7, %ntid.x;
	mov.u32 	%r8, %tid.x;
	mad.lo.s32 	%r1, %r6, %r7, %r8;
	mov.u32 	%r9, %ctaid.y;
	mov.u32 	%r10, %ntid.y;
	mov.u32 	%r11, %tid.y;
	mad.lo.s32 	%r12, %r9, %r10, %r11;
	setp.ge.s32 	%p1, %r1, %r3;
	setp.ge.s32 	%p2, %r12, %r5;
	or.pred  	%p3, %p1, %p2;
	@%p3 bra 	$L__BB0_2;
	cvta.to.global.u64 	%rd3, %rd1;
	cvta.to.global.u64 	%rd4, %rd2;
	mad.lo.s32 	%r13, %r3, %r12, %r1;
	shl.b32 	%r14, %r13, 2;
	cvt.s64.s32 	%rd5, %r14;
	add.s64 	%rd6, %rd3, %rd5;
	ld.global.nc.u8 	%rs1, [%rd6];
	cvt.u16.u8 	%rs2, %rs1;
	cvt.rn.f32.u16 	%f1, %rs2;
	div.rn.f32 	%f2, %f1, 0f437F0000;
	ld.global.nc.u8 	%rs3, [%rd6+1];
	cvt.u16.u8 	%rs4, %rs3;
	cvt.rn.f32.u16 	%f3, %rs4;
	div.rn.f32 	%f4, %f3, 0f437F0000;
	ld.global.nc.u8 	%rs5, [%rd6+2];
	cvt.u16.u8 	%rs6, %rs5;
	cvt.rn.f32.u16 	%f5, %rs6;
	div.rn.f32 	%f6, %f5, 0f437F0000;
	mul.lo.s32 	%r15, %r5, %r3;
	mul.wide.s32 	%rd7, %r13, 4;
	add.s64 	%rd8, %rd4, %rd7;
	st.global.f32 	[%rd8], %f6;
	mul.wide.s32 	%rd9, %r15, 4;
	add.s64 	%rd10, %rd8, %rd9;
	st.global.f32 	[%rd10], %f4;
	add.s64 	%rd11, %rd10, %rd9;
	st.global.f32 	[%rd11], %f2;
$L__BB0_2:
	ret;

}


// ===== COMPILED SASS (sm_100) =====

	.target	sm_100

	.elftype	@"ET_EXEC"


//--------------------- .note.nv.tkinfo           --------------------------
	.section	.note.nv.tkinfo,"",@"SHT_NOTE"
	.sectionflags	@"SHF_NOTE_NV_TKINFO"
	.tkinfo
        /*0018*/ 	.word	0x00000002
        /*0030*/ 	.string	""
        /*0030*/ 	.string	"ptxas"
        /*0030*/ 	.string	"Cuda compilation tools, release 13.0, V13.0.88"
        /*0030*/ 	.string	"Build cuda_13.0.r13.0/compiler.36424714_0"
        /*0030*/ 	.string	"-arch sm_100 -m 64 "



//--------------------- .note.nv.cuinfo           --------------------------
	.section	.note.nv.cuinfo,"",@"SHT_NOTE"
	.sectionflags	@"SHF_NOTE_NV_CUINFO"
        /*0018*/ 	.short	0x0002
        /*001a*/ 	.short	0x0064
        /*001c*/ 	.short	0x0082
	.zero		2


//--------------------- .nv.info                  --------------------------
	.section	.nv.info,"",@"SHT_CUDA_INFO"
	.align	4


	//----- nvinfo : EIATTR_REGCOUNT
	.align		4
        /*0000*/ 	.byte	0x04, 0x2f
        /*0002*/ 	.short	(.L_1 - .L_0)
	.align		4
.L_0:
        /*0004*/ 	.word	index@(_Z29bgra_to_rgb_planar_normalizedPKhPfii)
        /*0008*/ 	.word	0x00000014


	//----- nvinfo : EIATTR_FRAME_SIZE
	.align		4
.L_1:
        /*000c*/ 	.byte	0x04, 0x11
        /*000e*/ 	.short	(.L_3 - .L_2)
	.align		4
.L_2:
        /*0010*/ 	.word	index@($__internal_0_$__cuda_sm3x_div_rn_noftz_f32_slowpath)
        /*0014*/ 	.word	0x00000000


	//----- nvinfo : EIATTR_FRAME_SIZE
	.align		4
.L_3:
        /*0018*/ 	.byte	0x04, 0x11
        /*001a*/ 	.short	(.L_5 - .L_4)
	.align		4
.L_4:
        /*001c*/ 	.word	index@(_Z29bgra_to_rgb_planar_normalizedPKhPfii)
        /*0020*/ 	.word	0x00000000


	//----- nvinfo : EIATTR_MIN_STACK_SIZE
	.align		4
.L_5:
        /*0024*/ 	.byte	0x04, 0x12
        /*0026*/ 	.short	(.L_7 - .L_6)
	.align		4
.L_6:
        /*0028*/ 	.word	index@(_Z29bgra_to_rgb_planar_normalizedPKhPfii)
        /*002c*/ 	.word	0x00000000
.L_7:


//--------------------- .nv.compat                --------------------------
	.section	.nv.compat,"",@"SHT_CUDA_COMPAT_INFO"
	.align	4
        /*0000*/ 	.byte	0x02, 0x09, 0x00, 0x00, 0x02, 0x02, 0x01, 0x00, 0x02, 0x05, 0x05, 0x00, 0x03, 0x07, 0x01, 0x01
        /*0010*/ 	.byte	0x02, 0x03, 0x00, 0x00, 0x02, 0x06, 0x01, 0x00, 0x04, 0x0b, 0x08, 0x00, 0x01, 0x00, 0x00, 0x00
        /*0020*/ 	.byte	0x00, 0x00, 0x00, 0x00


//--------------------- .nv.info._Z29bgra_to_rgb_planar_normalizedPKhPfii --------------------------
	.section	.nv.info._Z29bgra_to_rgb_planar_normalizedPKhPfii,"",@"SHT_CUDA_INFO"
	.sectionflags	@""
	.align	4


	//----- nvinfo : EIATTR_CUDA_API_VERSION
	.align		4
        /*0000*/ 	.byte	0x04, 0x37
        /*0002*/ 	.short	(.L_9 - .L_8)
.L_8:
        /*0004*/ 	.word	0x00000082


	//----- nvinfo : EIATTR_KPARAM_INFO
	.align		4
.L_9:
        /*0008*/ 	.byte	0x04, 0x17
        /*000a*/ 	.short	(.L_11 - .L_10)
.L_10:
        /*000c*/ 	.word	0x00000000
        /*0010*/ 	.short	0x0003
        /*0012*/ 	.short	0x0014
        /*0014*/ 	.byte	0x00, 0xf0, 0x11, 0x00


	//----- nvinfo : EIATTR_KPARAM_INFO
	.align		4
.L_11:
        /*0018*/ 	.byte	0x04, 0x17
        /*001a*/ 	.short	(.L_13 - .L_12)
.L_12:
        /*001c*/ 	.word	0x00000000
        /*0020*/ 	.short	0x0002
        /*0022*/ 	.short	0x0010
        /*0024*/ 	.byte	0x00, 0xf0, 0x11, 0x00


	//----- nvinfo : EIATTR_KPARAM_INFO
	.align		4
.L_13:
        /*0028*/ 	.byte	0x04, 0x17
        /*002a*/ 	.short	(.L_15 - .L_14)
.L_14:
        /*002c*/ 	.word	0x00000000
        /*0030*/ 	.short	0x0001
        /*0032*/ 	.short	0x0008
        /*0034*/ 	.byte	0x00, 0xf5, 0x21, 0x00


	//----- nvinfo : EIATTR_KPARAM_INFO
	.align		4
.L_15:
        /*0038*/ 	.byte	0x04, 0x17
        /*003a*/ 	.short	(.L_17 - .L_16)
.L_16:
        /*003c*/ 	.word	0x00000000
        /*0040*/ 	.short	0x0000
        /*0042*/ 	.short	0x0000
        /*0044*/ 	.byte	0x00, 0xf5, 0x21, 0x00


	//----- nvinfo : EIATTR_SPARSE_MMA_MASK
	.align		4
.L_17:
        /*0048*/ 	.byte	0x03, 0x50
        /*004a*/ 	.short	0x0000


	//----- nvinfo : EIATTR_MAXREG_COUNT
	.align		4
        /*004c*/ 	.byte	0x03, 0x1b
        /*004e*/ 	.short	0x00ff


	//----- nvinfo : EIATTR_MERCURY_ISA_VERSION
	.align		4
        /*0050*/ 	.byte	0x03, 0x5f
        /*0052*/ 	.short	0x0101


	//----- nvinfo : EIATTR_VRC_CTA_INIT_COUNT
	.align		4
        /*0054*/ 	.byte	0x02, 0x4a
	.zero		1
	.zero		1


	//----- nvinfo : EIATTR_EXIT_INSTR_OFFSETS
	.align		4
        /*0058*/ 	.byte	0x04, 0x1c
        /*005a*/ 	.short	(.L_19 - .L_18)


	//   ....[0]....
.L_18:
        /*005c*/ 	.word	0x000000c0


	//   ....[1]....
        /*0060*/ 	.word	0x000004b0


	//----- nvinfo : EIATTR_CRS_STACK_SIZE
	.align		4
.L_19:
        /*0064*/ 	.byte	0x04, 0x1e
        /*0066*/ 	.short	(.L_21 - .L_20)
.L_20:
        /*0068*/ 	.word	0x00000000


	//----- nvinfo : EIATTR_CBANK_PARAM_SIZE
	.align		4
.L_21:
        /*006c*/ 	.byte	0x03, 0x19
        /*006e*/ 	.short	0x0018


	//----- nvinfo : EIATTR_PARAM_CBANK
	.align		4
        /*0070*/ 	.byte	0x04, 0x0a
        /*0072*/ 	.short	(.L_23 - .L_22)
	.align		4
.L_22:
        /*0074*/ 	.word	index@(.nv.constant0._Z29bgra_to_rgb_planar_normalizedPKhPfii)
        /*0078*/ 	.short	0x0380
        /*007a*/ 	.short	0x0018


	//----- nvinfo : EIATTR_SW_WAR
	.align		4
.L_23:
        /*007c*/ 	.byte	0x04, 0x36
        /*007e*/ 	.short	(.L_25 - .L_24)
.L_24:
        /*0080*/ 	.word	0x00000008
.L_25:


//--------------------- .nv.callgraph             --------------------------
	.section	.nv.callgraph,"",@"SHT_CUDA_CALLGRAPH"
	.align	4
	.sectionentsize	8
	.align		4
        /*0000*/ 	.word	0x00000000
	.align		4
        /*0004*/ 	.word	0xffffffff
	.align		4
        /*0008*/ 	.word	0x00000000
	.align		4
        /*000c*/ 	.word	0xfffffffe
	.align		4
        /*0010*/ 	.word	0x00000000
	.align		4
        /*0014*/ 	.word	0xfffffffd
	.align		4
        /*0018*/ 	.word	0x00000000
	.align		4
        /*001c*/ 	.word	0xfffffffc


//--------------------- .text._Z29bgra_to_rgb_planar_normalizedPKhPfii --------------------------
	.section	.text._Z29bgra_to_rgb_planar_normalizedPKhPfii,"ax",@progbits
	.align	128
        .global         _Z29bgra_to_rgb_planar_normalizedPKhPfii
        .type           _Z29bgra_to_rgb_planar_normalizedPKhPfii,@function
        .size           _Z29bgra_to_rgb_planar_normalizedPKhPfii,(.L_x_18 - _Z29bgra_to_rgb_planar_normalizedPKhPfii)
        .other          _Z29bgra_to_rgb_planar_normalizedPKhPfii,@"STO_CUDA_ENTRY STV_DEFAULT"
_Z29bgra_to_rgb_planar_normalizedPKhPfii:
.text._Z29bgra_to_rgb_planar_normalizedPKhPfii:
[----:B------:R-:W-:Y:S01]  /*0000*/  LDC R1, c[0x0][0x37c] ;  /* 0x0000df00ff017b82 */ /* 0x000fe20000000800 */
[----:B------:R-:W0:Y:S07]  /*0010*/  S2R R0, SR_TID.Y ;  /* 0x0000000000007919 */ /* 0x000e2e0000002200 */
[----:B------:R-:W1:Y:S01]  /*0020*/  LDC R6, c[0x0][0x360] ;  /* 0x0000d800ff067b82 */ /* 0x000e620000000800 */
[----:B------:R-:W2:Y:S01]  /*0030*/  LDCU.64 UR6, c[0x0][0x390] ;  /* 0x00007200ff0677ac */ /* 0x000ea20008000a00 */
[----:B------:R-:W1:Y:S06]  /*0040*/  S2R R5, SR_TID.X ;  /* 0x0000000000057919 */ /* 0x000e6c0000002100 */
[----:B------:R-:W0:Y:S08]  /*0050*/  S2UR UR5, SR_CTAID.Y ;  /* 0x00000000000579c3 */ /* 0x000e300000002600 */
[----:B------:R-:W0:Y:S08]  /*0060*/  LDC R3, c[0x0][0x364] ;  /* 0x0000d900ff037b82 */ /* 0x000e300000000800 */
[----:B------:R-:W1:Y:S01]  /*0070*/  S2UR UR4, SR_CTAID.X ;  /* 0x00000000000479c3 */ /* 0x000e620000002500 */
[----:B0-----:R-:W-:-:S05]  /*0080*/  IMAD R3, R3, UR5, R0 ;  /* 0x0000000503037c24 */ /* 0x001fca000f8e0200 */
[----:B--2---:R-:W-:Y:S01]  /*0090*/  ISETP.GE.AND P0, PT, R3, UR7, PT ;  /* 0x0000000703007c0c */ /* 0x004fe2000bf06270 */
[----:B-1----:R-:W-:-:S05]  /*00a0*/  IMAD R6, R6, UR4, R5 ;  /* 0x0000000406067c24 */ /* 0x002fca000f8e0205 */
[----:B------:R-:W-:-:S13]  /*00b0*/  ISETP.GE.OR P0, PT, R6, UR6, P0 ;  /* 0x0000000606007c0c */ /* 0x000fda0008706670 */
[----:B------:R-:W-:Y:S05]  /*00c0*/  @P0 EXIT ;  /* 0x000000000000094d */ /* 0x000fea0003800000 */
[----:B------:R-:W0:Y:S01]  /*00d0*/  LDCU.64 UR8, c[0x0][0x380] ;  /* 0x00007000ff0877ac */ /* 0x000e220008000a00 */
[----:B------:R-:W-:Y:S01]  /*00e0*/  IMAD R6, R3, UR6, R6 ;  /* 0x0000000603067c24 */ /* 0x000fe2000f8e0206 */
[----:B------:R-:W1:Y:S03]  /*00f0*/  LDCU.64 UR4, c[0x0][0x358] ;  /* 0x00006b00ff0477ac */ /* 0x000e660008000a00 */
[----:B------:R-:W-:-:S05]  /*0100*/  IMAD.SHL.U32 R0, R6, 0x4, RZ ;  /* 0x0000000406007824 */ /* 0x000fca00078e00ff */
[----:B0-----:R-:W-:-:S04]  /*0110*/  IADD3 R4, P0, PT, R0, UR8, RZ ;  /* 0x0000000800047c10 */ /* 0x001fc8000ff1e0ff */
[----:B------:R-:W-:-:S05]  /*0120*/  LEA.HI.X.SX32 R5, R0, UR9, 0x1, P0 ;  /* 0x0000000900057c11 */ /* 0x000fca00080f0eff */
[----:B-1----:R-:W2:Y:S01]  /*0130*/  LDG.E.U8.CONSTANT R0, desc[UR4][R4.64] ;  /* 0x0000000404007981 */ /* 0x002ea2000c1e9100 */
[----:B------:R-:W-:Y:S01]  /*0140*/  IMAD.MOV.U32 R3, RZ, RZ, 0x3b808081 ;  /* 0x3b808081ff037424 */ /* 0x000fe200078e00ff */
[----:B------:R-:W-:Y:S01]  /*0150*/  BSSY.RECONVERGENT B0, `(.L_x_0) ;  /* 0x000000e000007945 */ /* 0x000fe20003800200 */
[----:B------:R-:W-:-:S04]  /*0160*/  IMAD.MOV.U32 R7, RZ, RZ, 0x437f0000 ;  /* 0x437f0000ff077424 */ /* 0x000fc800078e00ff */
[----:B------:R-:W-:-:S04]  /*0170*/  FFMA R2, R3, -R7, 1 ;  /* 0x3f80000003027423 */ /* 0x000fc80000000807 */
[----:B------:R-:W-:Y:S01]  /*0180*/  FFMA R3, R2, R3, 0.0039215688593685626984 ;  /* 0x3b80808102037423 */ /* 0x000fe20000000003 */
[----:B--2---:R-:W-:-:S04]  /*0190*/  I2FP.F32.U32 R0, R0 ;  /* 0x0000000000007245 */ /* 0x004fc80000201000 */
[----:B------:R-:W0:Y:S01]  /*01a0*/  FCHK P0, R0, 255 ;  /* 0x437f000000007902 */ /* 0x000e220000000000 */
[----:B------:R-:W-:-:S04]  /*01b0*/  FFMA R2, R0, R3, RZ ;  /* 0x0000000300027223 */ /* 0x000fc800000000ff */
[----:B------:R-:W-:-:S04]  /*01c0*/  FFMA R8, R2, -255, R0 ;  /* 0xc37f000002087823 */ /* 0x000fc80000000000 */
[----:B------:R-:W-:Y:S01]  /*01d0*/  FFMA R2, R3, R8, R2 ;  /* 0x0000000803027223 */ /* 0x000fe20000000002 */
[----:B0-----:R-:W-:Y:S06]  /*01e0*/  @!P0 BRA `(.L_x_1) ;  /* 0x0000000000108947 */ /* 0x001fec0003800000 */
[----:B------:R-:W-:Y:S01]  /*01f0*/  IMAD.MOV.U32 R3, RZ, RZ, R0 ;  /* 0x000000ffff037224 */ /* 0x000fe200078e0000 */
[----:B------:R-:W-:-:S07]  /*0200*/  MOV R10, 0x220 ;  /* 0x00000220000a7802 */ /* 0x000fce0000000f00 */
[----:B------:R-:W-:Y:S05]  /*0210*/  CALL.REL.NOINC `($__internal_0_$__cuda_sm3x_div_rn_noftz_f32_slowpath) ;  /* 0x0000000000a87944 */ /* 0x000fea0003c00000 */
[----:B------:R-:W-:-:S07]  /*0220*/  IMAD.MOV.U32 R2, RZ, RZ, R0 ;  /* 0x000000ffff027224 */ /* 0x000fce00078e0000 */
.L_x_1:
[----:B------:R-:W-:Y:S05]  /*0230*/  BSYNC.RECONVERGENT B0 ;  /* 0x0000000000007941 */ /* 0x000fea0003800200 */
.L_x_0:
[----:B------:R-:W2:Y:S01]  /*0240*/  LDG.E.U8.CONSTANT R0, desc[UR4][R4.64+0x1] ;  /* 0x0000010404007981 */ /* 0x000ea2000c1e9100 */
[----:B------:R-:W-:Y:S01]  /*0250*/  IMAD.MOV.U32 R8, RZ, RZ, 0x3b808081 ;  /* 0x3b808081ff087424 */ /* 0x000fe200078e00ff */
[----:B------:R-:W-:Y:S03]  /*0260*/  BSSY.RECONVERGENT B0, `(.L_x_2) ;  /* 0x000000c000007945 */ /* 0x000fe60003800200 */
[----:B------:R-:W-:Y:S01]  /*0270*/  FFMA R9, R8, -R7, 1 ;  /* 0x3f80000008097423 */ /* 0x000fe20000000807 */
[----:B--2---:R-:W-:-:S03]  /*0280*/  I2FP.F32.U32 R3, R0 ;  /* 0x0000000000037245 */ /* 0x004fc60000201000 */
[----:B------:R-:W-:Y:S01]  /*0290*/  FFMA R0, R9, R8, 0.0039215688593685626984 ;  /* 0x3b80808109007423 */ /* 0x000fe20000000008 */
[----:B------:R-:W0:Y:S03]  /*02a0*/  FCHK P0, R3, 255 ;  /* 0x437f000003007902 */ /* 0x000e260000000000 */
[----:B------:R-:W-:-:S04]  /*02b0*/  FFMA R8, R0, R3, RZ ;  /* 0x0000000300087223 */ /* 0x000fc800000000ff */
[----:B------:R-:W-:-:S04]  /*02c0*/  FFMA R9, R8, -255, R3 ;  /* 0xc37f000008097823 */ /* 0x000fc80000000003 */
[----:B------:R-:W-:Y:S01]  /*02d0*/  FFMA R8, R0, R9, R8 ;  /* 0x0000000900087223 */ /* 0x000fe20000000008 */
[----:B0-----:R-:W-:Y:S06]  /*02e0*/  @!P0 BRA `(.L_x_3) ;  /* 0x00000000000c8947 */ /* 0x001fec0003800000 */
[----:B------:R-:W-:-:S07]  /*02f0*/  MOV R10, 0x310 ;  /* 0x00000310000a7802 */ /* 0x000fce0000000f00 */
[----:B------:R-:W-:Y:S05]  /*0300*/  CALL.REL.NOINC `($__internal_0_$__cuda_sm3x_div_rn_noftz_f32_slowpath) ;  /* 0x00000000006c7944 */ /* 0x000fea0003c00000 */
[----:B------:R-:W-:-:S07]  /*0310*/  MOV R8, R0 ;  /* 0x0000000000087202 */ /* 0x000fce0000000f00 */
.L_x_3:
[----:B------:R-:W-:Y:S05]  /*0320*/  BSYNC.RECONVERGENT B0 ;  /* 0x0000000000007941 */ /* 0x000fea0003800200 */
.L_x_2:
[----:B------:R-:W2:Y:S01]  /*0330*/  LDG.E.U8.CONSTANT R4, desc[UR4][R4.64+0x2] ;  /* 0x0000020404047981 */ /* 0x000ea2000c1e9100 */
[----:B------:R-:W-:Y:S01]  /*0340*/  IMAD.MOV.U32 R0, RZ, RZ, 0x3b808081 ;  /* 0x3b808081ff007424 */ /* 0x000fe200078e00ff */
[----:B------:R-:W-:Y:S03]  /*0350*/  BSSY.RECONVERGENT B0, `(.L_x_4) ;  /* 0x000000c000007945 */ /* 0x000fe60003800200 */
        /* <DEDUP_REMOVED lines=8> */
[----:B------:R-:W-:-:S07]  /*03e0*/  MOV R10, 0x400 ;  /* 0x00000400000a7802 */ /* 0x000fce0000000f00 */
[----:B------:R-:W-:Y:S05]  /*03f0*/  CALL.REL.NOINC `($__internal_0_$__cuda_sm3x_div_rn_noftz_f32_slowpath) ;  /* 0x0000000000307944 */ /* 0x000fea0003c00000 */
[----:B------:R-:W-:-:S07]  /*0400*/  IMAD.MOV.U32 R9, RZ, RZ, R0 ;  /* 0x000000ffff097224 */ /* 0x000fce00078e0000 */
.L_x_5:
[----:B------:R-:W-:Y:S05]  /*0410*/  BSYNC.RECONVERGENT B0 ;  /* 0x0000000000007941 */ /* 0x000fea0003800200 */
.L_x_4:
[----:B------:R-:W0:Y:S08]  /*0420*/  LDC.64 R4, c[0x0][0x388] ;  /* 0x0000e200ff047b82 */ /* 0x000e300000000a00 */
[----:B------:R-:W1:Y:S01]  /*0430*/  LDC.64 R10, c[0x0][0x390] ;  /* 0x0000e400ff0a7b82 */ /* 0x000e620000000a00 */
[----:B0-----:R-:W-:-:S05]  /*0440*/  IMAD.WIDE R6, R6, 0x4, R4 ;  /* 0x0000000406067825 */ /* 0x001fca00078e0204 */
[----:B------:R-:W-:Y:S01]  /*0450*/  STG.E desc[UR4][R6.64], R9 ;  /* 0x0000000906007986 */ /* 0x000fe2000c101904 */
[----:B-1----:R-:W-:-:S04]  /*0460*/  IMAD R11, R11, R10, RZ ;  /* 0x0000000a0b0b7224 */ /* 0x002fc800078e02ff */
[----:B------:R-:W-:-:S05]  /*0470*/  IMAD.WIDE R4, R11, 0x4, R6 ;  /* 0x000000040b047825 */ /* 0x000fca00078e0206 */
[----:B------:R-:W-:Y:S01]  /*0480*/  STG.E desc[UR4][R4.64], R8 ;  /* 0x0000000804007986 */ /* 0x000fe2000c101904 */
[----:B------:R-:W-:-:S05]  /*0490*/  IMAD.WIDE R10, R11, 0x4, R4 ;  /* 0x000000040b0a7825 */ /* 0x000fca00078e0204 */
[----:B------:R-:W-:Y:S01]  /*04a0*/  STG.E desc[UR4][R10.64], R2 ;  /* 0x000000020a007986 */ /* 0x000fe2000c101904 */
[----:B------:R-:W-:Y:S05]  /*04b0*/  EXIT ;  /* 0x000000000000794d */ /* 0x000fea0003800000 */
        .weak           $__internal_0_$__cuda_sm3x_div_rn_noftz_f32_slowpath
        .type           $__internal_0_$__cuda_sm3x_div_rn_noftz_f32_slowpath,@function
        .size           $__internal_0_$__cuda_sm3x_div_rn_noftz_f32_slowpath,(.L_x_18 - $__internal_0_$__cuda_sm3x_div_rn_noftz_f32_slowpath)
$__internal_0_$__cuda_sm3x_div_rn_noftz_f32_slowpath:
[----:B------:R-:W-:Y:S01]  /*04c0*/  SHF.R.U32.HI R11, RZ, 0x17, R7 ;  /* 0x00000017ff0b7819 */ /* 0x000fe20000011607 */
[----:B------:R-:W-:Y:S01]  /*04d0*/  BSSY.RECONVERGENT B1, `(.L_x_6) ;  /* 0x0000064000017945 */ /* 0x000fe20003800200 */
[----:B------:R-:W-:Y:S01]  /*04e0*/  SHF.R.U32.HI R0, RZ, 0x17, R3 ;  /* 0x00000017ff007819 */ /* 0x000fe20000011603 */
[----:B------:R-:W-:Y:S01]  /*04f0*/  IMAD.MOV.U32 R12, RZ, RZ, 0x437f0000 ;  /* 0x437f0000ff0c7424 */ /* 0x000fe200078e00ff */
[----:B------:R-:W-:Y:S02]  /*0500*/  LOP3.LUT R11, R11, 0xff, RZ, 0xc0, !PT ;  /* 0x000000ff0b0b7812 */ /* 0x000fe400078ec0ff */
[----:B------:R-:W-:-:S03]  /*0510*/  LOP3.LUT R16, R0, 0xff, RZ, 0xc0, !PT ;  /* 0x000000ff00107812 */ /* 0x000fc600078ec0ff */
[----:B------:R-:W-:Y:S02]  /*0520*/  VIADD R13, R11, 0xffffffff ;  /* 0xffffffff0b0d7836 */ /* 0x000fe40000000000 */
[----:B------:R-:W-:-:S03]  /*0530*/  VIADD R14, R16, 0xffffffff ;  /* 0xffffffff100e7836 */ /* 0x000fc60000000000 */
[----:B------:R-:W-:-:S04]  /*0540*/  ISETP.GT.U32.AND P0, PT, R13, 0xfd, PT ;  /* 0x000000fd0d00780c */ /* 0x000fc80003f04070 */
[----:B------:R-:W-:-:S13]  /*0550*/  ISETP.GT.U32.OR P0, PT, R14, 0xfd, P0 ;  /* 0x000000fd0e00780c */ /* 0x000fda0000704470 */
[----:B------:R-:W-:Y:S01]  /*0560*/  @!P0 MOV R9, RZ ;  /* 0x000000ff00098202 */ /* 0x000fe20000000f00 */
[----:B------:R-:W-:Y:S06]  /*0570*/  @!P0 BRA `(.L_x_7) ;  /* 0x0000000000608947 */ /* 0x000fec0003800000 */
[----:B------:R-:W-:Y:S01]  /*0580*/  IMAD.MOV.U32 R0, RZ, RZ, 0x437f0000 ;  /* 0x437f0000ff007424 */ /* 0x000fe200078e00ff */
[----:B------:R-:W-:-:S04]  /*0590*/  FSETP.GTU.FTZ.AND P0, PT, |R3|, +INF , PT ;  /* 0x7f8000000300780b */ /* 0x000fc80003f1c200 */
[----:B------:R-:W-:-:S04]  /*05a0*/  FSETP.GTU.FTZ.AND P1, PT, |R0|, +INF , PT ;  /* 0x7f8000000000780b */ /* 0x000fc80003f3c200 */
[----:B------:R-:W-:-:S13]  /*05b0*/  PLOP3.LUT P0, PT, P0, P1, PT, 0xf8, 0x8f ;  /* 0x00000000008f781c */ /* 0x000fda0000703f70 */
[----:B------:R-:W-:Y:S05]  /*05c0*/  @P0 BRA `(.L_x_8) ;  /* 0x00000004004c0947 */ /* 0x000fea0003800000 */
[----:B------:R-:W-:-:S13]  /*05d0*/  LOP3.LUT P0, RZ, R12, 0x7fffffff, R3, 0xc8, !PT ;  /* 0x7fffffff0cff7812 */ /* 0x000fda000780c803 */
[----:B------:R-:W-:Y:S05]  /*05e0*/  @!P0 BRA `(.L_x_9) ;  /* 0x00000004003c8947 */ /* 0x000fea0003800000 */
[C---:B------:R-:W-:Y:S02]  /*05f0*/  FSETP.NEU.FTZ.AND P2, PT, |R3|.reuse, +INF , PT ;  /* 0x7f8000000300780b */ /* 0x040fe40003f5d200 */
[----:B------:R-:W-:Y:S02]  /*0600*/  FSETP.NEU.FTZ.AND P1, PT, |R0|, +INF , PT ;  /* 0x7f8000000000780b */ /* 0x000fe40003f3d200 */
[----:B------:R-:W-:-:S11]  /*0610*/  FSETP.NEU.FTZ.AND P0, PT, |R3|, +INF , PT ;  /* 0x7f8000000300780b */ /* 0x000fd60003f1d200 */
[----:B------:R-:W-:Y:S05]  /*0620*/  @!P1 BRA !P2, `(.L_x_9) ;  /* 0x00000004002c9947 */ /* 0x000fea0005000000 */
[----:B------:R-:W-:-:S04]  /*0630*/  LOP3.LUT P2, RZ, R3, 0x7fffffff, RZ, 0xc0, !PT ;  /* 0x7fffffff03ff7812 */ /* 0x000fc8000784c0ff */
[----:B------:R-:W-:-:S13]  /*0640*/  PLOP3.LUT P1, PT, P1, P2, PT, 0x2f, 0xf2 ;  /* 0x0000000000f2781c */ /* 0x000fda0000f24577 */
[----:B------:R-:W-:Y:S05]  /*0650*/  @P1 BRA `(.L_x_10) ;  /* 0x0000000400181947 */ /* 0x000fea0003800000 */
[----:B------:R-:W-:-:S04]  /*0660*/  LOP3.LUT P1, RZ, R12, 0x7fffffff, RZ, 0xc0, !PT ;  /* 0x7fffffff0cff7812 */ /* 0x000fc8000782c0ff */
[----:B------:R-:W-:-:S13]  /*0670*/  PLOP3.LUT P0, PT, P0, P1, PT, 0x2f, 0xf2 ;  /* 0x0000000000f2781c */ /* 0x000fda0000702577 */
[----:B------:R-:W-:Y:S05]  /*0680*/  @P0 BRA `(.L_x_11) ;  /* 0x0000000400000947 */ /* 0x000fea0003800000 */
[----:B------:R-:W-:Y:S02]  /*0690*/  ISETP.GE.AND P0, PT, R14, RZ, PT ;  /* 0x000000ff0e00720c */ /* 0x000fe40003f06270 */
[----:B------:R-:W-:-:S11]  /*06a0*/  ISETP.GE.AND P1, PT, R13, RZ, PT ;  /* 0x000000ff0d00720c */ /* 0x000fd60003f26270 */
[----:B------:R-:W-:Y:S02]  /*06b0*/  @P0 IMAD.MOV.U32 R9, RZ, RZ, RZ ;  /* 0x000000ffff090224 */ /* 0x000fe400078e00ff */
[----:B------:R-:W-:Y:S01]  /*06c0*/  @!P0 FFMA R3, R3, 1.84467440737095516160e+19, RZ ;  /* 0x5f80000003038823 */ /* 0x000fe200000000ff */
[----:B------:R-:W-:Y:S02]  /*06d0*/  @!P0 IMAD.MOV.U32 R9, RZ, RZ, -0x40 ;  /* 0xffffffc0ff098424 */ /* 0x000fe400078e00ff */
[----:B------:R-:W-:Y:S02]  /*06e0*/  @!P1 FFMA R12, R0, 1.84467440737095516160e+19, RZ ;  /* 0x5f800000000c9823 */ /* 0x000fe400000000ff */
[----:B------:R-:W-:-:S07]  /*06f0*/  @!P1 VIADD R9, R9, 0x40 ;  /* 0x0000004009099836 */ /* 0x000fce0000000000 */
.L_x_7:
[----:B------:R-:W-:Y:S01]  /*0700*/  LEA R13, R11, 0xc0800000, 0x17 ;  /* 0xc08000000b0d7811 */ /* 0x000fe200078eb8ff */
[----:B------:R-:W-:Y:S04]  /*0710*/  BSSY.RECONVERGENT B2, `(.L_x_12) ;  /* 0x0000036000027945 */ /* 0x000fe80003800200 */
[----:B------:R-:W-:Y:S01]  /*0720*/  IMAD.IADD R13, R12, 0x1, -R13 ;  /* 0x000000010c0d7824 */ /* 0x000fe200078e0a0d */
[----:B------:R-:W-:-:S03]  /*0730*/  IADD3 R12, PT, PT, R16, -0x7f, RZ ;  /* 0xffffff81100c7810 */ /* 0x000fc60007ffe0ff */
[----:B------:R-:W0:Y:S01]  /*0740*/  MUFU.RCP R14, R13 ;  /* 0x0000000d000e7308 */ /* 0x000e220000001000 */
[----:B------:R-:W-:Y:S01]  /*0750*/  FADD.FTZ R15, -R13, -RZ ;  /* 0x800000ff0d0f7221 */ /* 0x000fe20000010100 */
[C---:B------:R-:W-:Y:S01]  /*0760*/  IMAD R0, R12.reuse, -0x800000, R3 ;  /* 0xff8000000c007824 */ /* 0x040fe200078e0203 */
[----:B------:R-:W-:-:S05]  /*0770*/  IADD3 R12, PT, PT, R12, 0x7f, -R11 ;  /* 0x0000007f0c0c7810 */ /* 0x000fca0007ffe80b */
[----:B------:R-:W-:Y:S02]  /*0780*/  IMAD.IADD R12, R12, 0x1, R9 ;  /* 0x000000010c0c7824 */ /* 0x000fe400078e0209 */
[----:B0-----:R-:W-:-:S04]  /*0790*/  FFMA R17, R14, R15, 1 ;  /* 0x3f8000000e117423 */ /* 0x001fc8000000000f */
[----:B------:R-:W-:-:S04]  /*07a0*/  FFMA R16, R14, R17, R14 ;  /* 0x000000110e107223 */ /* 0x000fc8000000000e */
[----:B------:R-:W-:-:S04]  /*07b0*/  FFMA R3, R0, R16, RZ ;  /* 0x0000001000037223 */ /* 0x000fc800000000ff */
[----:B------:R-:W-:-:S04]  /*07c0*/  FFMA R14, R15, R3, R0 ;  /* 0x000000030f0e7223 */ /* 0x000fc80000000000 */
[----:B------:R-:W-:-:S04]  /*07d0*/  FFMA R17, R16, R14, R3 ;  /* 0x0000000e10117223 */ /* 0x000fc80000000003 */
[----:B------:R-:W-:-:S04]  /*07e0*/  FFMA R14, R15, R17, R0 ;  /* 0x000000110f0e7223 */ /* 0x000fc80000000000 */
[----:B------:R-:W-:-:S05]  /*07f0*/  FFMA R0, R16, R14, R17 ;  /* 0x0000000e10007223 */ /* 0x000fca0000000011 */
[----:B------:R-:W-:-:S04]  /*0800*/  SHF.R.U32.HI R3, RZ, 0x17, R0 ;  /* 0x00000017ff037819 */ /* 0x000fc80000011600 */
[----:B------:R-:W-:-:S05]  /*0810*/  LOP3.LUT R3, R3, 0xff, RZ, 0xc0, !PT ;  /* 0x000000ff03037812 */ /* 0x000fca00078ec0ff */
[----:B------:R-:W-:-:S04]  /*0820*/  IMAD.IADD R11, R3, 0x1, R12 ;  /* 0x00000001030b7824 */ /* 0x000fc800078e020c */
[----:B------:R-:W-:-:S05]  /*0830*/  VIADD R3, R11, 0xffffffff ;  /* 0xffffffff0b037836 */ /* 0x000fca0000000000 */
[----:B------:R-:W-:-:S13]  /*0840*/  ISETP.GE.U32.AND P0, PT, R3, 0xfe, PT ;  /* 0x000000fe0300780c */ /* 0x000fda0003f06070 */
[----:B------:R-:W-:Y:S05]  /*0850*/  @!P0 BRA `(.L_x_13) ;  /* 0x0000000000808947 */ /* 0x000fea0003800000 */
[----:B------:R-:W-:-:S13]  /*0860*/  ISETP.GT.AND P0, PT, R11, 0xfe, PT ;  /* 0x000000fe0b00780c */ /* 0x000fda0003f04270 */
[----:B------:R-:W-:Y:S05]  /*0870*/  @P0 BRA `(.L_x_14) ;  /* 0x00000000006c0947 */ /* 0x000fea0003800000 */
[----:B------:R-:W-:-:S13]  /*0880*/  ISETP.GE.AND P0, PT, R11, 0x1, PT ;  /* 0x000000010b00780c */ /* 0x000fda0003f06270 */
[----:B------:R-:W-:Y:S05]  /*0890*/  @P0 BRA `(.L_x_15) ;  /* 0x0000000000740947 */ /* 0x000fea0003800000 */
[----:B------:R-:W-:Y:S02]  /*08a0*/  ISETP.GE.AND P0, PT, R11, -0x18, PT ;  /* 0xffffffe80b00780c */ /* 0x000fe40003f06270 */
[----:B------:R-:W-:-:S11]  /*08b0*/  LOP3.LUT R0, R0, 0x80000000, RZ, 0xc0, !PT ;  /* 0x8000000000007812 */ /* 0x000fd600078ec0ff */
[----:B------:R-:W-:Y:S05]  /*08c0*/  @!P0 BRA `(.L_x_15) ;  /* 0x0000000000688947 */ /* 0x000fea0003800000 */
[CCC-:B------:R-:W-:Y:S01]  /*08d0*/  FFMA.RZ R3, R16.reuse, R14.reuse, R17.reuse ;  /* 0x0000000e10037223 */ /* 0x1c0fe2000000c011 */
[CCC-:B------:R-:W-:Y:S01]  /*08e0*/  FFMA.RM R12, R16.reuse, R14.reuse, R17.reuse ;  /* 0x0000000e100c7223 */ /* 0x1c0fe20000004011 */
[C---:B------:R-:W-:Y:S02]  /*08f0*/  ISETP.NE.AND P2, PT, R11.reuse, RZ, PT ;  /* 0x000000ff0b00720c */ /* 0x040fe40003f45270 */
[----:B------:R-:W-:Y:S02]  /*0900*/  ISETP.NE.AND P1, PT, R11, RZ, PT ;  /* 0x000000ff0b00720c */ /* 0x000fe40003f25270 */
[----:B------:R-:W-:Y:S01]  /*0910*/  LOP3.LUT R9, R3, 0x7fffff, RZ, 0xc0, !PT ;  /* 0x007fffff03097812 */ /* 0x000fe200078ec0ff */
[----:B------:R-:W-:Y:S01]  /*0920*/  FFMA.RP R3, R16, R14, R17 ;  /* 0x0000000e10037223 */ /* 0x000fe20000008011 */
[C---:B------:R-:W-:Y:S01]  /*0930*/  VIADD R14, R11.reuse, 0x20 ;  /* 0x000000200b0e7836 */ /* 0x040fe20000000000 */
[----:B------:R-:W-:Y:S02]  /*0940*/  IADD3 R11, PT, PT, -R11, RZ, RZ ;  /* 0x000000ff0b0b7210 */ /* 0x000fe40007ffe1ff */
[----:B------:R-:W-:-:S02]  /*0950*/  LOP3.LUT R9, R9, 0x800000, RZ, 0xfc, !PT ;  /* 0x0080000009097812 */ /* 0x000fc400078efcff */
[----:B------:R-:W-:Y:S02]  /*0960*/  FSETP.NEU.FTZ.AND P0, PT, R3, R12, PT ;  /* 0x0000000c0300720b */ /* 0x000fe40003f1d000 */
[----:B------:R-:W-:Y:S02]  /*0970*/  SHF.L.U32 R14, R9, R14, RZ ;  /* 0x0000000e090e7219 */ /* 0x000fe400000006ff */
[----:B------:R-:W-:Y:S02]  /*0980*/  SEL R12, R11, RZ, P2 ;  /* 0x000000ff0b0c7207 */ /* 0x000fe40001000000 */
[----:B------:R-:W-:Y:S02]  /*0990*/  ISETP.NE.AND P1, PT, R14, RZ, P1 ;  /* 0x000000ff0e00720c */ /* 0x000fe40000f25270 */
[----:B------:R-:W-:Y:S02]  /*09a0*/  SHF.R.U32.HI R12, RZ, R12, R9 ;  /* 0x0000000cff0c7219 */ /* 0x000fe40000011609 */
[----:B------:R-:W-:-:S02]  /*09b0*/  PLOP3.LUT P0, PT, P0, P1, PT, 0xf8, 0x8f ;  /* 0x00000000008f781c */ /* 0x000fc40000703f70 */
[----:B------:R-:W-:Y:S02]  /*09c0*/  SHF.R.U32.HI R14, RZ, 0x1, R12 ;  /* 0x00000001ff0e7819 */ /* 0x000fe4000001160c */
[----:B------:R-:W-:-:S04]  /*09d0*/  SEL R3, RZ, 0x1, !P0 ;  /* 0x00000001ff037807 */ /* 0x000fc80004000000 */
[----:B------:R-:W-:-:S04]  /*09e0*/  LOP3.LUT R3, R3, 0x1, R14, 0xf8, !PT ;  /* 0x0000000103037812 */ /* 0x000fc800078ef80e */
[----:B------:R-:W-:-:S05]  /*09f0*/  LOP3.LUT R3, R3, R12, RZ, 0xc0, !PT ;  /* 0x0000000c03037212 */ /* 0x000fca00078ec0ff */
[----:B------:R-:W-:-:S05]  /*0a00*/  IMAD.IADD R3, R14, 0x1, R3 ;  /* 0x000000010e037824 */ /* 0x000fca00078e0203 */
[----:B------:R-:W-:Y:S01]  /*0a10*/  LOP3.LUT R0, R3, R0, RZ, 0xfc, !PT ;  /* 0x0000000003007212 */ /* 0x000fe200078efcff */
[----:B------:R-:W-:Y:S06]  /*0a20*/  BRA `(.L_x_15) ;  /* 0x0000000000107947 */ /* 0x000fec0003800000 */
.L_x_14:
[----:B------:R-:W-:-:S04]  /*0a30*/  LOP3.LUT R0, R0, 0x80000000, RZ, 0xc0, !PT ;  /* 0x8000000000007812 */ /* 0x000fc800078ec0ff */
[----:B------:R-:W-:Y:S01]  /*0a40*/  LOP3.LUT R0, R0, 0x7f800000, RZ, 0xfc, !PT ;  /* 0x7f80000000007812 */ /* 0x000fe200078efcff */
[----:B------:R-:W-:Y:S06]  /*0a50*/  BRA `(.L_x_15) ;  /* 0x0000000000047947 */ /* 0x000fec0003800000 */
.L_x_13:
[----:B------:R-:W-:-:S07]  /*0a60*/  IMAD R0, R12, 0x800000, R0 ;  /* 0x008000000c007824 */ /* 0x000fce00078e0200 */
.L_x_15:
[----:B------:R-:W-:Y:S05]  /*0a70*/  BSYNC.RECONVERGENT B2 ;  /* 0x0000000000027941 */ /* 0x000fea0003800200 */
.L_x_12:
[----:B------:R-:W-:Y:S05]  /*0a80*/  BRA `(.L_x_16) ;  /* 0x0000000000207947 */ /* 0x000fea0003800000 */
.L_x_11:
[----:B------:R-:W-:-:S04]  /*0a90*/  LOP3.LUT R0, R12, 0x80000000, R3, 0x48, !PT ;  /* 0x800000000c007812 */ /* 0x000fc800078e4803 */
[----:B------:R-:W-:Y:S01]  /*0aa0*/  LOP3.LUT R0, R0, 0x7f800000, RZ, 0xfc, !PT ;  /* 0x7f80000000007812 */ /* 0x000fe200078efcff */
[----:B------:R-:W-:Y:S06]  /*0ab0*/  BRA `(.L_x_16) ;  /* 0x0000000000147947 */ /* 0x000fec0003800000 */
.L_x_10:
[----:B------:R-:W-:Y:S01]  /*0ac0*/  LOP3.LUT R0, R12, 0x80000000, R3, 0x48, !PT ;  /* 0x800000000c007812 */ /* 0x000fe200078e4803 */
[----:B------:R-:W-:Y:S06]  /*0ad0*/  BRA `(.L_x_16) ;  /* 0x00000000000c7947 */ /* 0x000fec0003800000 */
.L_x_9:
[----:B------:R-:W0:Y:S01]  /*0ae0*/  MUFU.RSQ R0, -QNAN ;  /* 0xffc0000000007908 */ /* 0x000e220000001400 */
[----:B------:R-:W-:Y:S05]  /*0af0*/  BRA `(.L_x_16) ;  /* 0x0000000000047947 */ /* 0x000fea0003800000 */
.L_x_8:
[----:B------:R-:W-:-:S07]  /*0b00*/  FADD.FTZ R0, R3, R0 ;  /* 0x0000000003007221 */ /* 0x000fce0000010000 */
.L_x_16:
[----:B------:R-:W-:Y:S05]  /*0b10*/  BSYNC.RECONVERGENT B1 ;  /* 0x0000000000017941 */ /* 0x000fea0003800200 */
.L_x_6:
[----:B------:R-:W-:-:S04]  /*0b20*/  IMAD.MOV.U32 R11, RZ, RZ, 0x0 ;  /* 0x00000000ff0b7424 */ /* 0x000fc800078e00ff */
[----:B0-----:R-:W-:Y:S05]  /*0b30*/  RET.REL.NODEC R10 `(_Z29bgra_to_rgb_planar_normalizedPKhPfii) ;  /* 0xfffffff40a307950 */ /* 0x001fea0003c3ffff */
.L_x_17:
[----:B------:R-:W-:-:S00]  /*0b40*/  BRA `(.L_x_17) ;  /* 0xfffffffc00fc7947 */ /* 0x000fc0000383ffff */
[----:B------:R-:W-:-:S00]  /*0b50*/  NOP ;  /* 0x0000000000007918 */ /* 0x000fc00000000000 */
        /* <DEDUP_REMOVED lines=10> */
.L_x_18:


//--------------------- .nv.shared.reserved.0     --------------------------
	.section	.nv.shared.reserved.0,"aw",@nobits
	.weak		__nv_reservedSMEM_offset_0_alias
	.size		__nv_reservedSMEM_offset_0_alias, 0, 64
	.other		__nv_reservedSMEM_offset_0_alias,@"STO_CUDA_RESERVED_SHARED STV_DEFAULT"
__nv_reservedSMEM_offset_0_alias:
	.zero		0
	.zero		64


//--------------------- .nv.constant0._Z29bgra_to_rgb_planar_normalizedPKhPfii --------------------------
	.section	.nv.constant0._Z29bgra_to_rgb_planar_normalizedPKhPfii,"a",@progbits
	.sectionflags	@""
	.align	4
.nv.constant0._Z29bgra_to_rgb_planar_normalizedPKhPfii:
	.zero		920


//--------------------- SYMBOLS --------------------------

	.type		.nv.reservedSmem.offset0,@object
	.size		.nv.reservedSmem.offset0,0x4
